//
// Generated by NVIDIA NVVM Compiler
//
// Compiler Build ID: CL-36424714
// Cuda compilation tools, release 13.0, V13.0.88
// Based on NVVM 20.0.0
//

.version 9.0
.target sm_100
.address_size 64

	// .globl	_Z16processCustomersPPcmPt

.visible .entry _Z16processCustomersPPcmPt(
	.param .u64 .ptr .align 1 _Z16processCustomersPPcmPt_param_0,
	.param .u64 _Z16processCustomersPPcmPt_param_1,
	.param .u64 .ptr .align 1 _Z16processCustomersPPcmPt_param_2
)
{
	.reg .pred 	%p<14>;
	.reg .b16 	%rs<32>;
	.reg .b32 	%r<44>;
	.reg .b64 	%rd<47>;

	ld.param.u64 	%rd23, [_Z16processCustomersPPcmPt_param_0];
	ld.param.u64 	%rd24, [_Z16processCustomersPPcmPt_param_1];
	ld.param.u64 	%rd25, [_Z16processCustomersPPcmPt_param_2];
	mov.u32 	%r10, %tid.x;
	mov.u32 	%r11, %ctaid.x;
	mov.u32 	%r1, %ntid.x;
	mad.lo.s32 	%r42, %r11, %r1, %r10;
	cvt.s64.s32 	%rd41, %r42;
	setp.le.u64 	%p1, %rd24, %rd41;
	@%p1 bra 	$L__BB0_21;
	mov.u32 	%r12, %nctaid.x;
	mul.lo.s32 	%r3, %r1, %r12;
	cvta.to.global.u64 	%rd2, %rd23;
	cvta.to.global.u64 	%rd3, %rd25;
$L__BB0_2:
	shl.b64 	%rd27, %rd41, 3;
	add.s64 	%rd28, %rd2, %rd27;
	ld.global.u64 	%rd29, [%rd28];
	cvta.to.global.u64 	%rd5, %rd29;
	mov.b64 	%rd42, 0;
$L__BB0_3:
	mov.u64 	%rd6, %rd42;
	add.s64 	%rd30, %rd5, %rd6;
	ld.global.u8 	%rs13, [%rd30];
	setp.ne.s16 	%p2, %rs13, 0;
	add.s64 	%rd42, %rd6, 1;
	@%p2 bra 	$L__BB0_3;
	ld.global.s8 	%rs31, [%rd5];
	setp.lt.u64 	%p3, %rd6, 2;
	@%p3 bra 	$L__BB0_20;
	add.s64 	%rd8, %rd6, -1;
	add.s64 	%rd32, %rd6, -2;
	and.b64  	%rd9, %rd8, 15;
	setp.lt.u64 	%p4, %rd32, 15;
	mov.b64 	%rd45, 1;
	@%p4 bra 	$L__BB0_9;
	and.b64  	%rd34, %rd8, -16;
	neg.s64 	%rd10, %rd34;
	mov.b64 	%rd43, 0;
$L__BB0_7:
	.pragma "nounroll";
	add.s64 	%rd43, %rd43, 16;
	add.s64 	%rd35, %rd10, %rd43;
	setp.ne.s64 	%p5, %rd35, 0;
	@%p5 bra 	$L__BB0_7;
	add.s64 	%rd36, %rd5, %rd43;
	ld.global.u8 	%r13, [%rd36+-2];
	ld.global.s8 	%rs15, [%rd36+-1];
	mul.wide.s16 	%r14, %rs15, 64;
	shl.b32 	%r15, %r13, 12;
	xor.b32  	%r16, %r15, %r14;
	ld.global.s8 	%r17, [%rd36];
	xor.b32  	%r18, %r16, %r17;
	cvt.u16.u32 	%rs31, %r18;
	add.s64 	%rd45, %rd43, 1;
$L__BB0_9:
	setp.eq.s64 	%p6, %rd9, 0;
	@%p6 bra 	$L__BB0_20;
	and.b64  	%rd15, %rd8, 7;
	setp.lt.u64 	%p7, %rd9, 8;
	@%p7 bra 	$L__BB0_12;
	add.s64 	%rd37, %rd5, %rd45;
	ld.global.u8 	%r19, [%rd37+3];
	ld.global.s8 	%rs17, [%rd37+4];
	shl.b32 	%r20, %r19, 12;
	mul.wide.s16 	%r21, %rs17, 64;
	xor.b32  	%r22, %r20, %r21;
	ld.global.u8 	%r23, [%rd37+5];
	xor.b32  	%r24, %r22, %r23;
	ld.global.s8 	%rs18, [%rd37+6];
	shl.b32 	%r25, %r24, 12;
	mul.wide.s16 	%r26, %rs18, 64;
	xor.b32  	%r27, %r25, %r26;
	ld.global.s8 	%r28, [%rd37+7];
	xor.b32  	%r29, %r27, %r28;
	cvt.u16.u32 	%rs31, %r29;
	add.s64 	%rd45, %rd45, 8;
$L__BB0_12:
	setp.eq.s64 	%p8, %rd15, 0;
	@%p8 bra 	$L__BB0_20;
	and.b64  	%rd18, %rd8, 3;
	setp.lt.u64 	%p9, %rd15, 4;
	@%p9 bra 	$L__BB0_15;
	add.s64 	%rd38, %rd5, %rd45;
	ld.global.u8 	%r30, [%rd38+1];
	ld.global.s8 	%rs20, [%rd38+2];
	mul.wide.s16 	%r31, %rs20, 64;
	shl.b32 	%r32, %r30, 12;
	xor.b32  	%r33, %r32, %r31;
	ld.global.s8 	%r34, [%rd38+3];
	xor.b32  	%r35, %r33, %r34;
	cvt.u16.u32 	%rs31, %r35;
	add.s64 	%rd45, %rd45, 4;
$L__BB0_15:
	setp.eq.s64 	%p10, %rd18, 0;
	@%p10 bra 	$L__BB0_20;
	mul.wide.u16 	%r36, %rs31, 64;
	add.s64 	%rd21, %rd5, %rd45;
	ld.global.s8 	%r37, [%rd21];
	xor.b32  	%r43, %r36, %r37;
	setp.eq.s64 	%p11, %rd18, 1;
	@%p11 bra 	$L__BB0_19;
	shl.b32 	%r38, %r43, 6;
	ld.global.s8 	%r39, [%rd21+1];
	xor.b32  	%r43, %r38, %r39;
	setp.eq.s64 	%p12, %rd18, 2;
	@%p12 bra 	$L__BB0_19;
	shl.b32 	%r40, %r43, 6;
	ld.global.s8 	%r41, [%rd21+2];
	xor.b32  	%r43, %r40, %r41;
$L__BB0_19:
	cvt.u16.u32 	%rs31, %r43;
$L__BB0_20:
	mul.hi.u16 	%rs21, %rs31, -191;
	shr.u16 	%rs22, %rs21, 10;
	mul.lo.s16 	%rs23, %rs22, 1027;
	sub.s16 	%rs24, %rs31, %rs23;
	shl.b64 	%rd39, %rd41, 1;
	add.s64 	%rd40, %rd3, %rd39;
	st.global.u16 	[%rd40], %rs24;
	add.s32 	%r42, %r42, %r3;
	cvt.s64.s32 	%rd41, %r42;
	setp.gt.u64 	%p13, %rd24, %rd41;
	@%p13 bra 	$L__BB0_2;
$L__BB0_21:
	bar.sync 	0;
	ret;

}


// ===== COMPILED SASS (sm_100) =====

	.target	sm_100

	.elftype	@"ET_EXEC"


//--------------------- .note.nv.tkinfo           --------------------------
	.section	.note.nv.tkinfo,"",@"SHT_NOTE"
	.sectionflags	@"SHF_NOTE_NV_TKINFO"
	.tkinfo
        /*0018*/ 	.word	0x00000002
        /*0030*/ 	.string	""
        /*0030*/ 	.string	"ptxas"
        /*0030*/ 	.string	"Cuda compilation tools, release 13.0, V13.0.88"
        /*0030*/ 	.string	"Build cuda_13.0.r13.0/compiler.36424714_0"
        /*0030*/ 	.string	"-arch sm_100 -m 64 "



//--------------------- .note.nv.cuinfo           --------------------------
	.section	.note.nv.cuinfo,"",@"SHT_NOTE"
	.sectionflags	@"SHF_NOTE_NV_CUINFO"
        /*0018*/ 	.short	0x0002
        /*001a*/ 	.short	0x0064
        /*001c*/ 	.short	0x0082
	.zero		2


//--------------------- .nv.info                  --------------------------
	.section	.nv.info,"",@"SHT_CUDA_INFO"
	.align	4


	//----- nvinfo : EIATTR_REGCOUNT
	.align		4
        /*0000*/ 	.byte	0x04, 0x2f
        /*0002*/ 	.short	(.L_1 - .L_0)
	.align		4
.L_0:
        /*0004*/ 	.word	index@(_Z16processCustomersPPcmPt)
        /*0008*/ 	.word	0x00000017


	//----- nvinfo : EIATTR_FRAME_SIZE
	.align		4
.L_1:
        /*000c*/ 	.byte	0x04, 0x11
        /*000e*/ 	.short	(.L_3 - .L_2)
	.align		4
.L_2:
        /*0010*/ 	.word	index@(_Z16processCustomersPPcmPt)
        /*0014*/ 	.word	0x00000000


	//----- nvinfo : EIATTR_MIN_STACK_SIZE
	.align		4
.L_3:
        /*0018*/ 	.byte	0x04, 0x12
        /*001a*/ 	.short	(.L_5 - .L_4)
	.align		4
.L_4:
        /*001c*/ 	.word	index@(_Z16processCustomersPPcmPt)
        /*0020*/ 	.word	0x00000000
.L_5:


//--------------------- .nv.compat                --------------------------
	.section	.nv.compat,"",@"SHT_CUDA_COMPAT_INFO"
	.align	4
        /*0000*/ 	.byte	0x02, 0x09, 0x00, 0x00, 0x02, 0x02, 0x01, 0x00, 0x02, 0x05, 0x05, 0x00, 0x03, 0x07, 0x01, 0x01
        /*0010*/ 	.byte	0x02, 0x03, 0x00, 0x00, 0x02, 0x06, 0x01, 0x00, 0x04, 0x0b, 0x08, 0x00, 0x09, 0x00, 0x00, 0x00
        /*0020*/ 	.byte	0x00, 0x00, 0x00, 0x00


//--------------------- .nv.info._Z16processCustomersPPcmPt --------------------------
	.section	.nv.info._Z16processCustomersPPcmPt,"",@"SHT_CUDA_INFO"
	.sectionflags	@""
	.align	4


	//----- nvinfo : EIATTR_CUDA_API_VERSION
	.align		4
        /*0000*/ 	.byte	0x04, 0x37
        /*0002*/ 	.short	(.L_7 - .L_6)
.L_6:
        /*0004*/ 	.word	0x00000082


	//----- nvinfo : EIATTR_KPARAM_INFO
	.align		4
.L_7:
        /*0008*/ 	.byte	0x04, 0x17
        /*000a*/ 	.short	(.L_9 - .L_8)
.L_8:
        /*000c*/ 	.word	0x00000000
        /*0010*/ 	.short	0x0002
        /*0012*/ 	.short	0x0010
        /*0014*/ 	.byte	0x00, 0xf5, 0x21, 0x00


	//----- nvinfo : EIATTR_KPARAM_INFO
	.align		4
.L_9:
        /*0018*/ 	.byte	0x04, 0x17
        /*001a*/ 	.short	(.L_11 - .L_10)
.L_10:
        /*001c*/ 	.word	0x00000000
        /*0020*/ 	.short	0x0001
        /*0022*/ 	.short	0x0008
        /*0024*/ 	.byte	0x00, 0xf0, 0x21, 0x00


	//----- nvinfo : EIATTR_KPARAM_INFO
	.align		4
.L_11:
        /*0028*/ 	.byte	0x04, 0x17
        /*002a*/ 	.short	(.L_13 - .L_12)
.L_12:
        /*002c*/ 	.word	0x00000000
        /*0030*/ 	.short	0x0000
        /*0032*/ 	.short	0x0000
        /*0034*/ 	.byte	0x00, 0xf5, 0x21, 0x00


	//----- nvinfo : EIATTR_SPARSE_MMA_MASK
	.align		4
.L_13:
        /*0038*/ 	.byte	0x03, 0x50
        /*003a*/ 	.short	0x0000


	//----- nvinfo : EIATTR_MAXREG_COUNT
	.align		4
        /*003c*/ 	.byte	0x03, 0x1b
        /*003e*/ 	.short	0x00ff


	//----- nvinfo : EIATTR_NUM_BARRIERS
	.align		4
        /*0040*/ 	.byte	0x02, 0x4c
        /*0042*/ 	.byte	0x01
	.zero		1


	//----- nvinfo : EIATTR_MERCURY_ISA_VERSION
	.align		4
        /*0044*/ 	.byte	0x03, 0x5f
        /*0046*/ 	.short	0x0101


	//----- nvinfo : EIATTR_VRC_CTA_INIT_COUNT
	.align		4
        /*0048*/ 	.byte	0x02, 0x4a
	.zero		1
	.zero		1


	//----- nvinfo : EIATTR_EXIT_INSTR_OFFSETS
	.align		4
        /*004c*/ 	.byte	0x04, 0x1c
        /*004e*/ 	.short	(.L_15 - .L_14)


	//   ....[0]....
.L_14:
        /*0050*/ 	.word	0x00000c20


	//----- nvinfo : EIATTR_CRS_STACK_SIZE
	.align		4
.L_15:
        /*0054*/ 	.byte	0x04, 0x1e
        /*0056*/ 	.short	(.L_17 - .L_16)
.L_16:
        /*0058*/ 	.word	0x00000000


	//----- nvinfo : EIATTR_CBANK_PARAM_SIZE
	.align		4
.L_17:
        /*005c*/ 	.byte	0x03, 0x19
        /*005e*/ 	.short	0x0018


	//----- nvinfo : EIATTR_PARAM_CBANK
	.align		4
        /*0060*/ 	.byte	0x04, 0x0a
        /*0062*/ 	.short	(.L_19 - .L_18)
	.align		4
.L_18:
        /*0064*/ 	.word	index@(.nv.constant0._Z16processCustomersPPcmPt)
        /*0068*/ 	.short	0x0380
        /*006a*/ 	.short	0x0018


	//----- nvinfo : EIATTR_SW_WAR
	.align		4
.L_19:
        /*006c*/ 	.byte	0x04, 0x36
        /*006e*/ 	.short	(.L_21 - .L_20)
.L_20:
        /*0070*/ 	.word	0x00000008
.L_21:


//--------------------- .nv.callgraph             --------------------------
	.section	.nv.callgraph,"",@"SHT_CUDA_CALLGRAPH"
	.align	4
	.sectionentsize	8
	.align		4
        /*0000*/ 	.word	0x00000000
	.align		4
        /*0004*/ 	.word	0xffffffff
	.align		4
        /*0008*/ 	.word	0x00000000
	.align		4
        /*000c*/ 	.word	0xfffffffe
	.align		4
        /*0010*/ 	.word	0x00000000
	.align		4
        /*0014*/ 	.word	0xfffffffd
	.align		4
        /*0018*/ 	.word	0x00000000
	.align		4
        /*001c*/ 	.word	0xfffffffc


//--------------------- .text._Z16processCustomersPPcmPt --------------------------
	.section	.text._Z16processCustomersPPcmPt,"ax",@progbits
	.align	128
        .global         _Z16processCustomersPPcmPt
        .type           _Z16processCustomersPPcmPt,@function
        .size           _Z16processCustomersPPcmPt,(.L_x_16 - _Z16processCustomersPPcmPt)
        .other          _Z16processCustomersPPcmPt,@"STO_CUDA_ENTRY STV_DEFAULT"
_Z16processCustomersPPcmPt:
.text._Z16processCustomersPPcmPt:
[----:B------:R-:W-:Y:S01]  /*0000*/  LDC R1, c[0x0][0x37c] ;  /* 0x0000df00ff017b82 */ /* 0x000fe20000000800 */
[----:B------:R-:W0:Y:S07]  /*0010*/  S2R R4, SR_TID.X ;  /* 0x0000000000047919 */ /* 0x000e2e0000002100 */
[----:B------:R-:W0:Y:S01]  /*0020*/  S2UR UR4, SR_CTAID.X ;  /* 0x00000000000479c3 */ /* 0x000e220000002500 */
[----:B------:R-:W1:Y:S01]  /*0030*/  LDCU.64 UR6, c[0x0][0x388] ;  /* 0x00007100ff0677ac */ /* 0x000e620008000a00 */
[----:B------:R-:W-:Y:S06]  /*0040*/  BSSY.RECONVERGENT B0, `(.L_x_0) ;  /* 0x00000bc000007945 */ /* 0x000fec0003800200 */
[----:B------:R-:W0:Y:S02]  /*0050*/  LDC R7, c[0x0][0x360] ;  /* 0x0000d800ff077b82 */ /* 0x000e240000000800 */
[----:B0-----:R-:W-:-:S05]  /*0060*/  IMAD R4, R7, UR4, R4 ;  /* 0x0000000407047c24 */ /* 0x001fca000f8e0204 */
[----:B-1----:R-:W-:Y:S02]  /*0070*/  ISETP.GE.U32.AND P0, PT, R4, UR6, PT ;  /* 0x0000000604007c0c */ /* 0x002fe4000bf06070 */
[----:B------:R-:W-:-:S04]  /*0080*/  SHF.R.S32.HI R0, RZ, 0x1f, R4 ;  /* 0x0000001fff007819 */ /* 0x000fc80000011404 */
[----:B------:R-:W-:-:S13]  /*0090*/  ISETP.GE.U32.AND.EX P0, PT, R0, UR7, PT, P0 ;  /* 0x0000000700007c0c */ /* 0x000fda000bf06100 */
[----:B------:R-:W-:Y:S05]  /*00a0*/  @P0 BRA `(.L_x_1) ;  /* 0x0000000800d40947 */ /* 0x000fea0003800000 */
[----:B------:R-:W0:Y:S01]  /*00b0*/  LDC.64 R14, c[0x0][0x358] ;  /* 0x0000d600ff0e7b82 */ /* 0x000e220000000a00 */
[----:B------:R-:W1:Y:S01]  /*00c0*/  LDCU UR4, c[0x0][0x370] ;  /* 0x00006e00ff0477ac */ /* 0x000e620008000800 */
[----:B------:R-:W-:Y:S02]  /*00d0*/  IMAD.MOV.U32 R5, RZ, RZ, R4 ;  /* 0x000000ffff057224 */ /* 0x000fe400078e0004 */
[----:B-1----:R-:W-:-:S07]  /*00e0*/  IMAD R7, R7, UR4, RZ ;  /* 0x0000000407077c24 */ /* 0x002fce000f8e02ff */
.L_x_14:
[----:B------:R-:W1:Y:S01]  /*00f0*/  LDCU.64 UR4, c[0x0][0x380] ;  /* 0x00007000ff0477ac */ /* 0x000e620008000a00 */
[----:B0-----:R-:W-:Y:S02]  /*0100*/  R2UR UR6, R14 ;  /* 0x000000000e0672ca */ /* 0x001fe400000e0000 */
[----:B------:R-:W-:Y:S02]  /*0110*/  R2UR UR7, R15 ;  /* 0x000000000f0772ca */ /* 0x000fe400000e0000 */
[----:B-1----:R-:W-:-:S04]  /*0120*/  LEA R2, P0, R5, UR4, 0x3 ;  /* 0x0000000405027c11 */ /* 0x002fc8000f8018ff */
[----:B------:R-:W-:-:S07]  /*0130*/  LEA.HI.X R3, R5, UR5, R0, 0x3, P0 ;  /* 0x0000000505037c11 */ /* 0x000fce00080f1c00 */
[----:B------:R-:W5:Y:S01]  /*0140*/  LDG.E.64 R2, desc[UR6][R2.64] ;  /* 0x0000000602027981 */ /* 0x000f62000c1e1b00 */
[----:B------:R-:W-:Y:S01]  /*0150*/  BSSY.RECONVERGENT B1, `(.L_x_2) ;  /* 0x000000e000017945 */ /* 0x000fe20003800200 */
[----:B------:R-:W-:Y:S02]  /*0160*/  IMAD.MOV.U32 R11, RZ, RZ, RZ ;  /* 0x000000ffff0b7224 */ /* 0x000fe400078e00ff */
[----:B------:R-:W-:-:S07]  /*0170*/  IMAD.MOV.U32 R13, RZ, RZ, RZ ;  /* 0x000000ffff0d7224 */ /* 0x000fce00078e00ff */
.L_x_3:
[----:B------:R-:W-:Y:S02]  /*0180*/  R2UR UR4, R14 ;  /* 0x000000000e0472ca */ /* 0x000fe400000e0000 */
[----:B------:R-:W-:Y:S02]  /*0190*/  R2UR UR5, R15 ;  /* 0x000000000f0572ca */ /* 0x000fe400000e0000 */
[----:B-----5:R-:W-:-:S05]  /*01a0*/  IADD3 R8, P0, PT, R2, R11, RZ ;  /* 0x0000000b02087210 */ /* 0x020fca0007f1e0ff */
[----:B------:R-:W-:-:S06]  /*01b0*/  IMAD.X R9, R3, 0x1, R13, P0 ;  /* 0x0000000103097824 */ /* 0x000fcc00000e060d */
[----:B------:R-:W2:Y:S01]  /*01c0*/  LDG.E.U8 R8, desc[UR4][R8.64] ;  /* 0x0000000408087981 */ /* 0x000ea2000c1e1100 */
[----:B------:R-:W-:Y:S01]  /*01d0*/  IMAD.MOV.U32 R6, RZ, RZ, R11 ;  /* 0x000000ffff067224 */ /* 0x000fe200078e000b */
[----:B------:R-:W-:Y:S01]  /*01e0*/  IADD3 R11, P1, PT, R11, 0x1, RZ ;  /* 0x000000010b0b7810 */ /* 0x000fe20007f3e0ff */
[----:B------:R-:W-:-:S04]  /*01f0*/  IMAD.MOV.U32 R10, RZ, RZ, R13 ;  /* 0x000000ffff0a7224 */ /* 0x000fc800078e000d */
[----:B------:R-:W-:Y:S01]  /*0200*/  IMAD.X R13, RZ, RZ, R13, P1 ;  /* 0x000000ffff0d7224 */ /* 0x000fe200008e060d */
[----:B--2---:R-:W-:-:S13]  /*0210*/  ISETP.NE.AND P0, PT, R8, RZ, PT ;  /* 0x000000ff0800720c */ /* 0x004fda0003f05270 */
[----:B------:R-:W-:Y:S05]  /*0220*/  @P0 BRA `(.L_x_3) ;  /* 0xfffffffc00d40947 */ /* 0x000fea000383ffff */
[----:B------:R-:W-:Y:S05]  /*0230*/  BSYNC.RECONVERGENT B1 ;  /* 0x0000000000017941 */ /* 0x000fea0003800200 */
.L_x_2:
[----:B------:R-:W-:Y:S02]  /*0240*/  ISETP.GE.U32.AND P0, PT, R6, 0x2, PT ;  /* 0x000000020600780c */ /* 0x000fe40003f06070 */
[----:B------:R-:W-:Y:S02]  /*0250*/  R2UR UR4, R14 ;  /* 0x000000000e0472ca */ /* 0x000fe400000e0000 */
[----:B------:R-:W-:Y:S02]  /*0260*/  R2UR UR5, R15 ;  /* 0x000000000f0572ca */ /* 0x000fe400000e0000 */
[----:B------:R-:W-:Y:S01]  /*0270*/  ISETP.GE.U32.AND.EX P0, PT, R10, RZ, PT, P0 ;  /* 0x000000ff0a00720c */ /* 0x000fe20003f06100 */
[----:B------:R-:W-:Y:S10]  /*0280*/  BSSY.RECONVERGENT B1, `(.L_x_4) ;  /* 0x0000082000017945 */ /* 0x000ff40003800200 */
[----:B------:R0:W5:Y:S02]  /*0290*/  LDG.E.S8 R8, desc[UR4][R2.64] ;  /* 0x0000000402087981 */ /* 0x000164000c1e1300 */
[----:B------:R-:W-:Y:S05]  /*02a0*/  @!P0 BRA `(.L_x_5) ;  /* 0x0000000400fc8947 */ /* 0x000fea0003800000 */
[----:B------:R-:W-:Y:S01]  /*02b0*/  IADD3 R9, P1, PT, R6, -0x2, RZ ;  /* 0xfffffffe06097810 */ /* 0x000fe20007f3e0ff */
[----:B------:R-:W-:Y:S01]  /*02c0*/  BSSY.RECONVERGENT B2, `(.L_x_6) ;  /* 0x0000027000027945 */ /* 0x000fe20003800200 */
[----:B------:R-:W-:Y:S02]  /*02d0*/  IMAD.MOV.U32 R11, RZ, RZ, RZ ;  /* 0x000000ffff0b7224 */ /* 0x000fe400078e00ff */
[----:B------:R-:W-:Y:S02]  /*02e0*/  ISETP.GE.U32.AND P0, PT, R9, 0xf, PT ;  /* 0x0000000f0900780c */ /* 0x000fe40003f06070 */
[----:B------:R-:W-:Y:S02]  /*02f0*/  IADD3.X R9, PT, PT, R10, -0x1, RZ, P1, !PT ;  /* 0xffffffff0a097810 */ /* 0x000fe40000ffe4ff */
[----:B------:R-:W-:Y:S02]  /*0300*/  IADD3 R6, P1, PT, R6, -0x1, RZ ;  /* 0xffffffff06067810 */ /* 0x000fe40007f3e0ff */
[----:B------:R-:W-:Y:S01]  /*0310*/  ISETP.GE.U32.AND.EX P0, PT, R9, RZ, PT, P0 ;  /* 0x000000ff0900720c */ /* 0x000fe20003f06100 */
[----:B------:R-:W-:Y:S01]  /*0320*/  IMAD.MOV.U32 R9, RZ, RZ, 0x1 ;  /* 0x00000001ff097424 */ /* 0x000fe200078e00ff */
[----:B------:R-:W-:-:S02]  /*0330*/  IADD3.X R10, PT, PT, R10, -0x1, RZ, P1, !PT ;  /* 0xffffffff0a0a7810 */ /* 0x000fc40000ffe4ff */
[----:B------:R-:W-:-:S09]  /*0340*/  LOP3.LUT R18, R6, 0xf, RZ, 0xc0, !PT ;  /* 0x0000000f06127812 */ /* 0x000fd200078ec0ff */
[----:B------:R-:W-:Y:S05]  /*0350*/  @!P0 BRA `(.L_x_7) ;  /* 0x0000000000748947 */ /* 0x000fea0003800000 */
[----:B------:R-:W-:Y:S01]  /*0360*/  BSSY.RECONVERGENT B3, `(.L_x_8) ;  /* 0x000000b000037945 */ /* 0x000fe20003800200 */
[----:B-----5:R-:W-:Y:S01]  /*0370*/  LOP3.LUT R8, R6, 0xfffffff0, RZ, 0xc0, !PT ;  /* 0xfffffff006087812 */ /* 0x020fe200078ec0ff */
[----:B------:R-:W-:Y:S02]  /*0380*/  IMAD.MOV.U32 R17, RZ, RZ, RZ ;  /* 0x000000ffff117224 */ /* 0x000fe400078e00ff */
[----:B------:R-:W-:-:S07]  /*0390*/  IMAD.MOV.U32 R19, RZ, RZ, RZ ;  /* 0x000000ffff137224 */ /* 0x000fce00078e00ff */
.L_x_9:
[----:B------:R-:W-:-:S04]  /*03a0*/  IADD3 R17, P0, PT, R17, 0x10, RZ ;  /* 0x0000001011117810 */ /* 0x000fc80007f1e0ff */
[----:B------:R-:W-:Y:S01]  /*03b0*/  IADD3 R9, P1, PT, R17, -R8, RZ ;  /* 0x8000000811097210 */ /* 0x000fe20007f3e0ff */
[----:B------:R-:W-:-:S03]  /*03c0*/  IMAD.X R19, RZ, RZ, R19, P0 ;  /* 0x000000ffff137224 */ /* 0x000fc600000e0613 */
[----:B------:R-:W-:Y:S01]  /*03d0*/  ISETP.NE.U32.AND P0, PT, R9, RZ, PT ;  /* 0x000000ff0900720c */ /* 0x000fe20003f05070 */
[----:B------:R-:W-:-:S05]  /*03e0*/  IMAD.X R9, R19, 0x1, ~R10, P1 ;  /* 0x0000000113097824 */ /* 0x000fca00008e0e0a */
[----:B------:R-:W-:-:S13]  /*03f0*/  ISETP.NE.AND.EX P0, PT, R9, RZ, PT, P0 ;  /* 0x000000ff0900720c */ /* 0x000fda0003f05300 */
[----:B------:R-:W-:Y:S05]  /*0400*/  @P0 BRA `(.L_x_9) ;  /* 0xfffffffc00e40947 */ /* 0x000fea000383ffff */
[----:B------:R-:W-:Y:S05]  /*0410*/  BSYNC.RECONVERGENT B3 ;  /* 0x0000000000037941 */ /* 0x000fea0003800200 */
.L_x_8:
[C---:B------:R-:W-:Y:S02]  /*0420*/  R2UR UR6, R14.reuse ;  /* 0x000000000e0672ca */ /* 0x040fe400000e0000 */
[C---:B------:R-:W-:Y:S02]  /*0430*/  R2UR UR7, R15.reuse ;  /* 0x000000000f0772ca */ /* 0x040fe400000e0000 */
[----:B------:R-:W-:Y:S02]  /*0440*/  R2UR UR4, R14 ;  /* 0x000000000e0472ca */ /* 0x000fe400000e0000 */
[----:B------:R-:W-:Y:S02]  /*0450*/  R2UR UR5, R15 ;  /* 0x000000000f0572ca */ /* 0x000fe400000e0000 */
[----:B------:R-:W-:Y:S02]  /*0460*/  IADD3 R12, P0, PT, R2, R17, RZ ;  /* 0x00000011020c7210 */ /* 0x000fe40007f1e0ff */
[----:B------:R-:W-:-:S02]  /*0470*/  R2UR UR8, R14 ;  /* 0x000000000e0872ca */ /* 0x000fc400000e0000 */
[----:B------:R-:W-:Y:S01]  /*0480*/  R2UR UR9, R15 ;  /* 0x000000000f0972ca */ /* 0x000fe200000e0000 */
[----:B------:R-:W-:-:S05]  /*0490*/  IMAD.X R13, R3, 0x1, R19, P0 ;  /* 0x00000001030d7824 */ /* 0x000fca00000e0613 */
[----:B------:R-:W2:Y:S04]  /*04a0*/  LDG.E.S8 R9, desc[UR6][R12.64+-0x1] ;  /* 0xffffff060c097981 */ /* 0x000ea8000c1e1300 */
[----:B------:R-:W3:Y:S04]  /*04b0*/  LDG.E.U8 R8, desc[UR4][R12.64+-0x2] ;  /* 0xfffffe040c087981 */ /* 0x000ee8000c1e1100 */
[----:B------:R-:W4:Y:S01]  /*04c0*/  LDG.E.S8 R16, desc[UR8][R12.64] ;  /* 0x000000080c107981 */ /* 0x000f22000c1e1300 */
[----:B--2---:R-:W-:Y:S01]  /*04d0*/  IMAD.SHL.U32 R10, R9, 0x40, RZ ;  /* 0x00000040090a7824 */ /* 0x004fe200078e00ff */
[----:B------:R-:W-:Y:S01]  /*04e0*/  IADD3 R9, P0, PT, R17, 0x1, RZ ;  /* 0x0000000111097810 */ /* 0x000fe20007f1e0ff */
[----:B---3--:R-:W-:-:S05]  /*04f0*/  IMAD.SHL.U32 R11, R8, 0x1000, RZ ;  /* 0x00001000080b7824 */ /* 0x008fca00078e00ff */
[----:B----4-:R-:W-:Y:S01]  /*0500*/  LOP3.LUT R10, R16, R11, R10, 0x96, !PT ;  /* 0x0000000b100a7212 */ /* 0x010fe200078e960a */
[----:B------:R-:W-:-:S03]  /*0510*/  IMAD.X R11, RZ, RZ, R19, P0 ;  /* 0x000000ffff0b7224 */ /* 0x000fc600000e0613 */
[----:B------:R-:W-:-:S07]  /*0520*/  PRMT R8, R10, 0x7610, R8 ;  /* 0x000076100a087816 */ /* 0x000fce0000000008 */
.L_x_7:
[----:B------:R-:W-:Y:S05]  /*0530*/  BSYNC.RECONVERGENT B2 ;  /* 0x0000000000027941 */ /* 0x000fea0003800200 */
.L_x_6:
[----:B------:R-:W-:-:S04]  /*0540*/  ISETP.NE.U32.AND P0, PT, R18, RZ, PT ;  /* 0x000000ff1200720c */ /* 0x000fc80003f05070 */
[----:B------:R-:W-:-:S13]  /*0550*/  ISETP.NE.AND.EX P0, PT, RZ, RZ, PT, P0 ;  /* 0x000000ffff00720c */ /* 0x000fda0003f05300 */
[----:B------:R-:W-:Y:S05]  /*0560*/  @!P0 BRA `(.L_x_5) ;  /* 0x00000004004c8947 */ /* 0x000fea0003800000 */
[----:B------:R-:W-:Y:S01]  /*0570*/  ISETP.GE.U32.AND P1, PT, R18, 0x8, PT ;  /* 0x000000081200780c */ /* 0x000fe20003f26070 */
[----:B------:R-:W-:Y:S01]  /*0580*/  BSSY.RECONVERGENT B2, `(.L_x_10) ;  /* 0x000001f000027945 */ /* 0x000fe20003800200 */
[----:B------:R-:W-:Y:S02]  /*0590*/  LOP3.LUT R20, R6, 0x7, RZ, 0xc0, !PT ;  /* 0x0000000706147812 */ /* 0x000fe400078ec0ff */
[----:B------:R-:W-:Y:S02]  /*05a0*/  ISETP.GE.U32.AND.EX P1, PT, RZ, RZ, PT, P1 ;  /* 0x000000ffff00720c */ /* 0x000fe40003f26110 */
[----:B------:R-:W-:-:S04]  /*05b0*/  ISETP.NE.U32.AND P0, PT, R20, RZ, PT ;  /* 0x000000ff1400720c */ /* 0x000fc80003f05070 */
[----:B------:R-:W-:-:S07]  /*05c0*/  ISETP.NE.AND.EX P0, PT, RZ, RZ, PT, P0 ;  /* 0x000000ffff00720c */ /* 0x000fce0003f05300 */
[----:B------:R-:W-:Y:S06]  /*05d0*/  @!P1 BRA `(.L_x_11) ;  /* 0x0000000000649947 */ /* 0x000fec0003800000 */
[C---:B------:R-:W-:Y:S02]  /*05e0*/  R2UR UR4, R14.reuse ;  /* 0x000000000e0472ca */ /* 0x040fe400000e0000 */
[C---:B------:R-:W-:Y:S02]  /*05f0*/  R2UR UR5, R15.reuse ;  /* 0x000000000f0572ca */ /* 0x040fe400000e0000 */
[----:B------:R-:W-:Y:S02]  /*0600*/  R2UR UR6, R14 ;  /* 0x000000000e0672ca */ /* 0x000fe400000e0000 */
[----:B------:R-:W-:Y:S02]  /*0610*/  R2UR UR7, R15 ;  /* 0x000000000f0772ca */ /* 0x000fe400000e0000 */
[----:B------:R-:W-:Y:S02]  /*0620*/  IADD3 R12, P1, PT, R2, R9, RZ ;  /* 0x00000009020c7210 */ /* 0x000fe40007f3e0ff */
[----:B------:R-:W-:-:S02]  /*0630*/  R2UR UR8, R14 ;  /* 0x000000000e0872ca */ /* 0x000fc400000e0000 */
[----:B------:R-:W-:Y:S01]  /*0640*/  R2UR UR9, R15 ;  /* 0x000000000f0972ca */ /* 0x000fe200000e0000 */
[----:B------:R-:W-:Y:S01]  /*0650*/  IMAD.X R13, R3, 0x1, R11, P1 ;  /* 0x00000001030d7824 */ /* 0x000fe200008e060b */
[C---:B------:R-:W-:Y:S02]  /*0660*/  R2UR UR10, R14.reuse ;  /* 0x000000000e0a72ca */ /* 0x040fe400000e0000 */
[C---:B------:R-:W-:Y:S02]  /*0670*/  R2UR UR11, R15.reuse ;  /* 0x000000000f0b72ca */ /* 0x040fe400000e0000 */
[----:B-----5:R-:W2:Y:S01]  /*0680*/  LDG.E.U8 R8, desc[UR4][R12.64+0x3] ;  /* 0x000003040c087981 */ /* 0x020ea2000c1e1100 */
[----:B------:R-:W-:Y:S02]  /*0690*/  R2UR UR12, R14 ;  /* 0x000000000e0c72ca */ /* 0x000fe400000e0000 */
[----:B------:R-:W-:Y:S01]  /*06a0*/  R2UR UR13, R15 ;  /* 0x000000000f0d72ca */ /* 0x000fe200000e0000 */
[----:B------:R-:W3:Y:S04]  /*06b0*/  LDG.E.S8 R10, desc[UR6][R12.64+0x4] ;  /* 0x000004060c0a7981 */ /* 0x000ee8000c1e1300 */
[----:B------:R-:W4:Y:S04]  /*06c0*/  LDG.E.U8 R16, desc[UR8][R12.64+0x5] ;  /* 0x000005080c107981 */ /* 0x000f28000c1e1100 */
[----:B------:R-:W4:Y:S04]  /*06d0*/  LDG.E.S8 R18, desc[UR10][R12.64+0x6] ;  /* 0x0000060a0c127981 */ /* 0x000f28000c1e1300 */
[----:B------:R-:W4:Y:S01]  /*06e0*/  LDG.E.S8 R19, desc[UR12][R12.64+0x7] ;  /* 0x0000070c0c137981 */ /* 0x000f22000c1e1300 */
[----:B------:R-:W-:-:S05]  /*06f0*/  IADD3 R9, P1, PT, R9, 0x8, RZ ;  /* 0x0000000809097810 */ /* 0x000fca0007f3e0ff */
[----:B------:R-:W-:Y:S02]  /*0700*/  IMAD.X R11, RZ, RZ, R11, P1 ;  /* 0x000000ffff0b7224 */ /* 0x000fe400008e060b */
[----:B--2---:R-:W-:Y:S02]  /*0710*/  IMAD.SHL.U32 R8, R8, 0x1000, RZ ;  /* 0x0000100008087824 */ /* 0x004fe400078e00ff */
[----:B---3--:R-:W-:-:S05]  /*0720*/  IMAD.SHL.U32 R17, R10, 0x40, RZ ;  /* 0x000000400a117824 */ /* 0x008fca00078e00ff */
[----:B----4-:R-:W-:Y:S01]  /*0730*/  LOP3.LUT R8, R16, R8, R17, 0x96, !PT ;  /* 0x0000000810087212 */ /* 0x010fe200078e9611 */
[----:B------:R-:W-:-:S04]  /*0740*/  IMAD.SHL.U32 R17, R18, 0x40, RZ ;  /* 0x0000004012117824 */ /* 0x000fc800078e00ff */
[----:B------:R-:W-:-:S05]  /*0750*/  IMAD.SHL.U32 R8, R8, 0x1000, RZ ;  /* 0x0000100008087824 */ /* 0x000fca00078e00ff */
[----:B------:R-:W-:-:S07]  /*0760*/  LOP3.LUT R8, R19, R8, R17, 0x96, !PT ;  /* 0x0000000813087212 */ /* 0x000fce00078e9611 */
.L_x_11:
[----:B------:R-:W-:Y:S05]  /*0770*/  BSYNC.RECONVERGENT B2 ;  /* 0x0000000000027941 */ /* 0x000fea0003800200 */
.L_x_10:
[----:B------:R-:W-:Y:S05]  /*0780*/  @!P0 BRA `(.L_x_5) ;  /* 0x0000000000c48947 */ /* 0x000fea0003800000 */
[----:B------:R-:W-:-:S04]  /*0790*/  ISETP.GE.U32.AND P0, PT, R20, 0x4, PT ;  /* 0x000000041400780c */ /* 0x000fc80003f06070 */
[----:B------:R-:W-:-:S13]  /*07a0*/  ISETP.GE.U32.AND.EX P0, PT, RZ, RZ, PT, P0 ;  /* 0x000000ffff00720c */ /* 0x000fda0003f06100 */
[C---:B------:R-:W-:Y:S02]  /*07b0*/  @P0 R2UR UR6, R14.reuse ;  /* 0x000000000e0602ca */ /* 0x040fe400000e0000 */
[C---:B------:R-:W-:Y:S02]  /*07c0*/  @P0 R2UR UR7, R15.reuse ;  /* 0x000000000f0702ca */ /* 0x040fe400000e0000 */
[----:B------:R-:W-:Y:S02]  /*07d0*/  @P0 R2UR UR4, R14 ;  /* 0x000000000e0402ca */ /* 0x000fe400000e0000 */
[----:B------:R-:W-:Y:S02]  /*07e0*/  @P0 R2UR UR5, R15 ;  /* 0x000000000f0502ca */ /* 0x000fe400000e0000 */
[----:B------:R-:W-:Y:S02]  /*07f0*/  @P0 IADD3 R12, P1, PT, R2, R9, RZ ;  /* 0x00000009020c0210 */ /* 0x000fe40007f3e0ff */
[----:B------:R-:W-:-:S02]  /*0800*/  @P0 R2UR UR8, R14 ;  /* 0x000000000e0802ca */ /* 0x000fc400000e0000 */
[----:B------:R-:W-:Y:S01]  /*0810*/  @P0 R2UR UR9, R15 ;  /* 0x000000000f0902ca */ /* 0x000fe200000e0000 */
[----:B------:R-:W-:-:S05]  /*0820*/  @P0 IMAD.X R13, R3, 0x1, R11, P1 ;  /* 0x00000001030d0824 */ /* 0x000fca00008e060b */
[----:B------:R-:W2:Y:S04]  /*0830*/  @P0 LDG.E.S8 R16, desc[UR6][R12.64+0x2] ;  /* 0x000002060c100981 */ /* 0x000ea8000c1e1300 */
[----:B------:R-:W3:Y:S04]  /*0840*/  @P0 LDG.E.U8 R10, desc[UR4][R12.64+0x1] ;  /* 0x000001040c0a0981 */ /* 0x000ee8000c1e1100 */
[----:B------:R-:W4:Y:S01]  /*0850*/  @P0 LDG.E.S8 R18, desc[UR8][R12.64+0x3] ;  /* 0x000003080c120981 */ /* 0x000f22000c1e1300 */
[----:B------:R-:W-:Y:S02]  /*0860*/  LOP3.LUT R19, R6, 0x3, RZ, 0xc0, !PT ;  /* 0x0000000306137812 */ /* 0x000fe400078ec0ff */
[----:B------:R-:W-:-:S02]  /*0870*/  @P0 IADD3 R9, P2, PT, R9, 0x4, RZ ;  /* 0x0000000409090810 */ /* 0x000fc40007f5e0ff */
[----:B------:R-:W-:-:S03]  /*0880*/  ISETP.NE.U32.AND P1, PT, R19, RZ, PT ;  /* 0x000000ff1300720c */ /* 0x000fc60003f25070 */
[----:B------:R-:W-:Y:S01]  /*0890*/  @P0 IMAD.X R11, RZ, RZ, R11, P2 ;  /* 0x000000ffff0b0224 */ /* 0x000fe200010e060b */
[----:B------:R-:W-:Y:S01]  /*08a0*/  ISETP.NE.AND.EX P1, PT, RZ, RZ, PT, P1 ;  /* 0x000000ffff00720c */ /* 0x000fe20003f25310 */
[----:B--2---:R-:W-:Y:S02]  /*08b0*/  @P0 IMAD.SHL.U32 R16, R16, 0x40, RZ ;  /* 0x0000004010100824 */ /* 0x004fe400078e00ff */
[----:B---3--:R-:W-:-:S05]  /*08c0*/  @P0 IMAD.SHL.U32 R17, R10, 0x1000, RZ ;  /* 0x000010000a110824 */ /* 0x008fca00078e00ff */
[----:B----4-:R-:W-:-:S04]  /*08d0*/  @P0 LOP3.LUT R16, R18, R17, R16, 0x96, !PT ;  /* 0x0000001112100212 */ /* 0x010fc800078e9610 */
[----:B-----5:R-:W-:Y:S01]  /*08e0*/  @P0 PRMT R8, R16, 0x7610, R8 ;  /* 0x0000761010080816 */ /* 0x020fe20000000008 */
[----:B------:R-:W-:Y:S06]  /*08f0*/  @!P1 BRA `(.L_x_5) ;  /* 0x0000000000689947 */ /* 0x000fec0003800000 */
[----:B------:R-:W-:Y:S02]  /*0900*/  R2UR UR4, R14 ;  /* 0x000000000e0472ca */ /* 0x000fe400000e0000 */
[----:B------:R-:W-:Y:S02]  /*0910*/  R2UR UR5, R15 ;  /* 0x000000000f0572ca */ /* 0x000fe400000e0000 */
[----:B0-----:R-:W-:-:S05]  /*0920*/  IADD3 R2, P0, PT, R2, R9, RZ ;  /* 0x0000000902027210 */ /* 0x001fca0007f1e0ff */
[----:B------:R-:W-:-:S06]  /*0930*/  IMAD.X R3, R3, 0x1, R11, P0 ;  /* 0x0000000103037824 */ /* 0x000fcc00000e060b */
[----:B------:R-:W2:Y:S01]  /*0940*/  LDG.E.S8 R9, desc[UR4][R2.64] ;  /* 0x0000000402097981 */ /* 0x000ea2000c1e1300 */
[----:B------:R-:W-:Y:S01]  /*0950*/  ISETP.NE.U32.AND P0, PT, R19, 0x1, PT ;  /* 0x000000011300780c */ /* 0x000fe20003f05070 */
[----:B------:R-:W-:Y:S01]  /*0960*/  IMAD.SHL.U32 R6, R8, 0x40, RZ ;  /* 0x0000004008067824 */ /* 0x000fe200078e00ff */
[----:B------:R-:W-:Y:S02]  /*0970*/  BSSY.RECONVERGENT B2, `(.L_x_12) ;  /* 0x0000011000027945 */ /* 0x000fe40003800200 */
[----:B------:R-:W-:Y:S02]  /*0980*/  ISETP.NE.AND.EX P0, PT, RZ, RZ, PT, P0 ;  /* 0x000000ffff00720c */ /* 0x000fe40003f05300 */
[----:B------:R-:W-:-:S04]  /*0990*/  LOP3.LUT R6, R6, 0x3fffc0, RZ, 0xe2, !PT ;  /* 0x003fffc006067812 */ /* 0x000fc800078ee2ff */
[----:B--2---:R-:W-:-:S07]  /*09a0*/  LOP3.LUT R6, R6, R9, RZ, 0x3c, !PT ;  /* 0x0000000906067212 */ /* 0x004fce00078e3cff */
[----:B------:R-:W-:Y:S05]  /*09b0*/  @!P0 BRA `(.L_x_13) ;  /* 0x0000000000308947 */ /* 0x000fea0003800000 */
[----:B------:R-:W-:Y:S02]  /*09c0*/  ISETP.NE.U32.AND P0, PT, R19, 0x2, PT ;  /* 0x000000021300780c */ /* 0x000fe40003f05070 */
[----:B------:R-:W-:Y:S02]  /*09d0*/  R2UR UR4, R14 ;  /* 0x000000000e0472ca */ /* 0x000fe400000e0000 */
[----:B------:R-:W-:Y:S02]  /*09e0*/  ISETP.NE.AND.EX P0, PT, RZ, RZ, PT, P0 ;  /* 0x000000ffff00720c */ /* 0x000fe40003f05300 */
[----:B------:R-:W-:-:S11]  /*09f0*/  R2UR UR5, R15 ;  /* 0x000000000f0572ca */ /* 0x000fd600000e0000 */
[----:B------:R-:W-:Y:S02]  /*0a00*/  @P0 R2UR UR6, R14 ;  /* 0x000000000e0602ca */ /* 0x000fe400000e0000 */
[----:B------:R-:W-:Y:S01]  /*0a10*/  @P0 R2UR UR7, R15 ;  /* 0x000000000f0702ca */ /* 0x000fe200000e0000 */
[----:B------:R-:W2:-:S12]  /*0a20*/  LDG.E.S8 R9, desc[UR4][R2.64+0x1] ;  /* 0x0000010402097981 */ /* 0x000e98000c1e1300 */
[----:B------:R-:W3:Y:S01]  /*0a30*/  @P0 LDG.E.S8 R8, desc[UR6][R2.64+0x2] ;  /* 0x0000020602080981 */ /* 0x000ee2000c1e1300 */
[----:B------:R-:W-:-:S05]  /*0a40*/  IMAD.SHL.U32 R6, R6, 0x40, RZ ;  /* 0x0000004006067824 */ /* 0x000fca00078e00ff */
[----:B--2---:R-:W-:-:S05]  /*0a50*/  LOP3.LUT R6, R6, R9, RZ, 0x3c, !PT ;  /* 0x0000000906067212 */ /* 0x004fca00078e3cff */
[----:B------:R-:W-:-:S05]  /*0a60*/  @P0 IMAD.SHL.U32 R9, R6, 0x40, RZ ;  /* 0x0000004006090824 */ /* 0x000fca00078e00ff */
[----:B---3--:R-:W-:-:S07]  /*0a70*/  @P0 LOP3.LUT R6, R9, R8, RZ, 0x3c, !PT ;  /* 0x0000000809060212 */ /* 0x008fce00078e3cff */
.L_x_13:
[----:B------:R-:W-:Y:S05]  /*0a80*/  BSYNC.RECONVERGENT B2 ;  /* 0x0000000000027941 */ /* 0x000fea0003800200 */
.L_x_12:
[----:B------:R-:W-:-:S07]  /*0a90*/  PRMT R8, R6, 0x7610, R8 ;  /* 0x0000761006087816 */ /* 0x000fce0000000008 */
.L_x_5:
[----:B------:R-:W-:Y:S05]  /*0aa0*/  BSYNC.RECONVERGENT B1 ;  /* 0x0000000000017941 */ /* 0x000fea0003800200 */
.L_x_4:
[----:B0----5:R-:W-:Y:S01]  /*0ab0*/  LOP3.LUT R2, R8, 0xffff, RZ, 0xc0, !PT ;  /* 0x0000ffff08027812 */ /* 0x021fe200078ec0ff */
[----:B------:R-:W0:Y:S01]  /*0ac0*/  LDCU.64 UR4, c[0x0][0x390] ;  /* 0x00007200ff0477ac */ /* 0x000e220008000a00 */
[----:B------:R-:W-:Y:S02]  /*0ad0*/  R2UR UR8, R14 ;  /* 0x000000000e0872ca */ /* 0x000fe400000e0000 */
[----:B------:R-:W-:Y:S01]  /*0ae0*/  R2UR UR9, R15 ;  /* 0x000000000f0972ca */ /* 0x000fe200000e0000 */
[----:B------:R-:W-:Y:S01]  /*0af0*/  IMAD R2, R2, 0xff41, RZ ;  /* 0x0000ff4102027824 */ /* 0x000fe200078e02ff */
[----:B------:R-:W1:Y:S04]  /*0b00*/  LDCU.64 UR6, c[0x0][0x388] ;  /* 0x00007100ff0677ac */ /* 0x000e680008000a00 */
[----:B------:R-:W-:-:S04]  /*0b10*/  SHF.R.U32.HI R2, RZ, 0x1a, R2 ;  /* 0x0000001aff027819 */ /* 0x000fc80000011602 */
[----:B------:R-:W-:-:S05]  /*0b20*/  PRMT R2, R2, 0x9910, RZ ;  /* 0x0000991002027816 */ /* 0x000fca00000000ff */
[----:B------:R-:W-:-:S04]  /*0b30*/  IMAD R2, R2, 0x403, RZ ;  /* 0x0000040302027824 */ /* 0x000fc800078e02ff */
[----:B------:R-:W-:Y:S01]  /*0b40*/  IMAD.MOV R9, RZ, RZ, -R2 ;  /* 0x000000ffff097224 */ /* 0x000fe200078e0a02 */
[----:B0-----:R-:W-:-:S04]  /*0b50*/  LEA R2, P0, R5, UR4, 0x1 ;  /* 0x0000000405027c11 */ /* 0x001fc8000f8008ff */
[----:B------:R-:W-:Y:S01]  /*0b60*/  LEA.HI.X R3, R5, UR5, R0, 0x1, P0 ;  /* 0x0000000505037c11 */ /* 0x000fe200080f0c00 */
[----:B------:R-:W-:Y:S01]  /*0b70*/  IMAD.IADD R5, R7, 0x1, R4 ;  /* 0x0000000107057824 */ /* 0x000fe200078e0204 */
[----:B------:R-:W-:-:S03]  /*0b80*/  PRMT R9, R9, 0x7710, RZ ;  /* 0x0000771009097816 */ /* 0x000fc600000000ff */
[--C-:B------:R-:W-:Y:S01]  /*0b90*/  IMAD.MOV.U32 R4, RZ, RZ, R5.reuse ;  /* 0x000000ffff047224 */ /* 0x100fe200078e0005 */
[----:B-1----:R-:W-:Y:S01]  /*0ba0*/  ISETP.GE.U32.AND P0, PT, R5, UR6, PT ;  /* 0x0000000605007c0c */ /* 0x002fe2000bf06070 */
[----:B------:R-:W-:Y:S01]  /*0bb0*/  IMAD.IADD R9, R9, 0x1, R8 ;  /* 0x0000000109097824 */ /* 0x000fe200078e0208 */
[----:B------:R-:W-:-:S04]  /*0bc0*/  SHF.R.S32.HI R0, RZ, 0x1f, R5 ;  /* 0x0000001fff007819 */ /* 0x000fc80000011405 */
[----:B------:R-:W-:Y:S01]  /*0bd0*/  ISETP.GE.U32.AND.EX P0, PT, R0, UR7, PT, P0 ;  /* 0x0000000700007c0c */ /* 0x000fe2000bf06100 */
[----:B------:R1:W-:-:S12]  /*0be0*/  STG.E.U16 desc[UR8][R2.64], R9 ;  /* 0x0000000902007986 */ /* 0x0003d8000c101508 */
[----:B-1----:R-:W-:Y:S05]  /*0bf0*/  @!P0 BRA `(.L_x_14) ;  /* 0xfffffff4003c8947 */ /* 0x002fea000383ffff */
.L_x_1:
[----:B------:R-:W-:Y:S05]  /*0c00*/  BSYNC.RECONVERGENT B0 ;  /* 0x0000000000007941 */ /* 0x000fea0003800200 */
.L_x_0:
[----:B------:R-:W-:Y:S06]  /*0c10*/  BAR.SYNC.DEFER_BLOCKING 0x0 ;  /* 0x0000000000007b1d */ /* 0x000fec0000010000 */
[----:B------:R-:W-:Y:S05]  /*0c20*/  EXIT ;  /* 0x000000000000794d */ /* 0x000fea0003800000 */
.L_x_15:
[----:B------:R-:W-:-:S00]  /*0c30*/  BRA `(.L_x_15) ;  /* 0xfffffffc00fc7947 */ /* 0x000fc0000383ffff */
[----:B------:R-:W-:-:S00]  /*0c40*/  NOP ;  /* 0x0000000000007918 */ /* 0x000fc00000000000 */
        /* <DEDUP_REMOVED lines=11> */
.L_x_16:


//--------------------- .nv.shared.reserved.0     --------------------------
	.section	.nv.shared.reserved.0,"aw",@nobits
	.weak		__nv_reservedSMEM_offset_0_alias
	.size		__nv_reservedSMEM_offset_0_alias, 0, 64
	.other		__nv_reservedSMEM_offset_0_alias,@"STO_CUDA_RESERVED_SHARED STV_DEFAULT"
__nv_reservedSMEM_offset_0_alias:
	.zero		0
	.zero		64


//--------------------- .nv.constant0._Z16processCustomersPPcmPt --------------------------
	.section	.nv.constant0._Z16processCustomersPPcmPt,"a",@progbits
	.sectionflags	@""
	.align	4
.nv.constant0._Z16processCustomersPPcmPt:
	.zero		920


//--------------------- SYMBOLS --------------------------

	.type		.nv.reservedSmem.offset0,@object
	.size		.nv.reservedSmem.offset0,0x4
